//
// Generated by NVIDIA NVVM Compiler
//
// Compiler Build ID: CL-36424714
// Cuda compilation tools, release 13.0, V13.0.88
// Based on NVVM 20.0.0
//

.version 9.0
.target sm_100
.address_size 64

	// .globl	_Z14reduce_intrin1PfmS_Pi

.visible .entry _Z14reduce_intrin1PfmS_Pi(
	.param .u64 .ptr .align 1 _Z14reduce_intrin1PfmS_Pi_param_0,
	.param .u64 _Z14reduce_intrin1PfmS_Pi_param_1,
	.param .u64 .ptr .align 1 _Z14reduce_intrin1PfmS_Pi_param_2,
	.param .u64 .ptr .align 1 _Z14reduce_intrin1PfmS_Pi_param_3
)
{
	.reg .pred 	%p<14>;
	.reg .b32 	%r<17>;
	.reg .b32 	%f<14>;
	.reg .b64 	%rd<10>;

	ld.param.u64 	%rd3, [_Z14reduce_intrin1PfmS_Pi_param_0];
	ld.param.u64 	%rd1, [_Z14reduce_intrin1PfmS_Pi_param_2];
	ld.param.u64 	%rd2, [_Z14reduce_intrin1PfmS_Pi_param_3];
	cvta.to.global.u64 	%rd4, %rd3;
	mov.u32 	%r2, %tid.x;
	shl.b32 	%r3, %r2, 2;
	cvt.u64.u32 	%rd5, %r3;
	and.b64  	%rd6, %rd5, 124;
	add.s64 	%rd7, %rd4, %rd6;
	ld.global.f32 	%f2, [%rd7];
	mov.b32 	%r4, %f2;
	shfl.sync.bfly.b32	%r5|%p1, %r4, 16, 31, -1;
	mov.b32 	%f3, %r5;
	setp.lt.f32 	%p2, %f2, %f3;
	selp.f32 	%f4, %f2, %f3, %p2;
	mov.b32 	%r6, %f4;
	shfl.sync.bfly.b32	%r7|%p3, %r6, 8, 31, -1;
	mov.b32 	%f5, %r7;
	setp.lt.f32 	%p4, %f4, %f5;
	selp.f32 	%f6, %f4, %f5, %p4;
	mov.b32 	%r8, %f6;
	shfl.sync.bfly.b32	%r9|%p5, %r8, 4, 31, -1;
	mov.b32 	%f7, %r9;
	setp.lt.f32 	%p6, %f6, %f7;
	selp.f32 	%f8, %f6, %f7, %p6;
	mov.b32 	%r10, %f8;
	shfl.sync.bfly.b32	%r11|%p7, %r10, 2, 31, -1;
	mov.b32 	%f9, %r11;
	setp.lt.f32 	%p8, %f8, %f9;
	selp.f32 	%f10, %f8, %f9, %p8;
	mov.b32 	%r12, %f10;
	shfl.sync.bfly.b32	%r13|%p9, %r12, 1, 31, -1;
	mov.b32 	%f11, %r13;
	setp.lt.f32 	%p10, %f10, %f11;
	selp.f32 	%f1, %f10, %f11, %p10;
	sub.f32 	%f12, %f2, %f1;
	abs.f32 	%f13, %f12;
	setp.lt.f32 	%p11, %f13, 0f3A83126F;
	mov.b32 	%r14, -1;
	vote.sync.ballot.b32 	%r1, %p11, %r14;
	setp.ne.s32 	%p13, %r2, 0;
	@%p13 bra 	$L__BB0_2;
	cvta.to.global.u64 	%rd8, %rd1;
	cvta.to.global.u64 	%rd9, %rd2;
	brev.b32 	%r15, %r1;
	bfind.shiftamt.u32 	%r16, %r15;
	st.global.f32 	[%rd8], %f1;
	st.global.u32 	[%rd9], %r16;
$L__BB0_2:
	ret;

}


// ===== COMPILED SASS (sm_100) =====

	.target	sm_100

	.elftype	@"ET_EXEC"


//--------------------- .note.nv.tkinfo           --------------------------
	.section	.note.nv.tkinfo,"",@"SHT_NOTE"
	.sectionflags	@"SHF_NOTE_NV_TKINFO"
	.tkinfo
        /*0018*/ 	.word	0x00000002
        /*0030*/ 	.string	""
        /*0030*/ 	.string	"ptxas"
        /*0030*/ 	.string	"Cuda compilation tools, release 13.0, V13.0.88"
        /*0030*/ 	.string	"Build cuda_13.0.r13.0/compiler.36424714_0"
        /*0030*/ 	.string	"-arch sm_100 -m 64 "



//--------------------- .note.nv.cuinfo           --------------------------
	.section	.note.nv.cuinfo,"",@"SHT_NOTE"
	.sectionflags	@"SHF_NOTE_NV_CUINFO"
        /*0018*/ 	.short	0x0002
        /*001a*/ 	.short	0x0064
        /*001c*/ 	.short	0x0082
	.zero		2


//--------------------- .nv.info                  --------------------------
	.section	.nv.info,"",@"SHT_CUDA_INFO"
	.align	4


	//----- nvinfo : EIATTR_REGCOUNT
	.align		4
        /*0000*/ 	.byte	0x04, 0x2f
        /*0002*/ 	.short	(.L_1 - .L_0)
	.align		4
.L_0:
        /*0004*/ 	.word	index@(_Z14reduce_intrin1PfmS_Pi)
        /*0008*/ 	.word	0x0000000c


	//----- nvinfo : EIATTR_FRAME_SIZE
	.align		4
.L_1:
        /*000c*/ 	.byte	0x04, 0x11
        /*000e*/ 	.short	(.L_3 - .L_2)
	.align		4
.L_2:
        /*0010*/ 	.word	index@(_Z14reduce_intrin1PfmS_Pi)
        /*0014*/ 	.word	0x00000000


	//----- nvinfo : EIATTR_MIN_STACK_SIZE
	.align		4
.L_3:
        /*0018*/ 	.byte	0x04, 0x12
        /*001a*/ 	.short	(.L_5 - .L_4)
	.align		4
.L_4:
        /*001c*/ 	.word	index@(_Z14reduce_intrin1PfmS_Pi)
        /*0020*/ 	.word	0x00000000
.L_5:


//--------------------- .nv.compat                --------------------------
	.section	.nv.compat,"",@"SHT_CUDA_COMPAT_INFO"
	.align	4
        /*0000*/ 	.byte	0x02, 0x09, 0x00, 0x00, 0x02, 0x02, 0x01, 0x00, 0x02, 0x05, 0x05, 0x00, 0x03, 0x07, 0x01, 0x01
        /*0010*/ 	.byte	0x02, 0x03, 0x00, 0x00, 0x02, 0x06, 0x01, 0x00, 0x04, 0x0b, 0x08, 0x00, 0x01, 0x00, 0x00, 0x00
        /*0020*/ 	.byte	0x00, 0x00, 0x00, 0x00


//--------------------- .nv.info._Z14reduce_intrin1PfmS_Pi --------------------------
	.section	.nv.info._Z14reduce_intrin1PfmS_Pi,"",@"SHT_CUDA_INFO"
	.sectionflags	@""
	.align	4


	//----- nvinfo : EIATTR_CUDA_API_VERSION
	.align		4
        /*0000*/ 	.byte	0x04, 0x37
        /*0002*/ 	.short	(.L_7 - .L_6)
.L_6:
        /*0004*/ 	.word	0x00000082


	//----- nvinfo : EIATTR_KPARAM_INFO
	.align		4
.L_7:
        /*0008*/ 	.byte	0x04, 0x17
        /*000a*/ 	.short	(.L_9 - .L_8)
.L_8:
        /*000c*/ 	.word	0x00000000
        /*0010*/ 	.short	0x0003
        /*0012*/ 	.short	0x0018
        /*0014*/ 	.byte	0x00, 0xf5, 0x21, 0x00


	//----- nvinfo : EIATTR_KPARAM_INFO
	.align		4
.L_9:
        /*0018*/ 	.byte	0x04, 0x17
        /*001a*/ 	.short	(.L_11 - .L_10)
.L_10:
        /*001c*/ 	.word	0x00000000
        /*0020*/ 	.short	0x0002
        /*0022*/ 	.short	0x0010
        /*0024*/ 	.byte	0x00, 0xf5, 0x21, 0x00


	//----- nvinfo : EIATTR_KPARAM_INFO
	.align		4
.L_11:
        /*0028*/ 	.byte	0x04, 0x17
        /*002a*/ 	.short	(.L_13 - .L_12)
.L_12:
        /*002c*/ 	.word	0x00000000
        /*0030*/ 	.short	0x0001
        /*0032*/ 	.short	0x0008
        /*0034*/ 	.byte	0x00, 0xf0, 0x21, 0x00


	//----- nvinfo : EIATTR_KPARAM_INFO
	.align		4
.L_13:
        /*0038*/ 	.byte	0x04, 0x17
        /*003a*/ 	.short	(.L_15 - .L_14)
.L_14:
        /*003c*/ 	.word	0x00000000
        /*0040*/ 	.short	0x0000
        /*0042*/ 	.short	0x0000
        /*0044*/ 	.byte	0x00, 0xf5, 0x21, 0x00


	//----- nvinfo : EIATTR_SPARSE_MMA_MASK
	.align		4
.L_15:
        /*0048*/ 	.byte	0x03, 0x50
        /*004a*/ 	.short	0x0000


	//----- nvinfo : EIATTR_MAXREG_COUNT
	.align		4
        /*004c*/ 	.byte	0x03, 0x1b
        /*004e*/ 	.short	0x00ff


	//----- nvinfo : EIATTR_MERCURY_ISA_VERSION
	.align		4
        /*0050*/ 	.byte	0x03, 0x5f
        /*0052*/ 	.short	0x0101


	//----- nvinfo : EIATTR_COOP_GROUP_MASK_REGIDS
	.align		4
        /*0054*/ 	.byte	0x04, 0x29
        /*0056*/ 	.short	(.L_17 - .L_16)


	//   ....[0]....
.L_16:
        /*0058*/ 	.word	0xffffffff


	//   ....[1]....
        /*005c*/ 	.word	0xffffffff


	//   ....[2]....
        /*0060*/ 	.word	0xffffffff


	//   ....[3]....
        /*0064*/ 	.word	0xffffffff


	//   ....[4]....
        /*0068*/ 	.word	0xffffffff


	//   ....[5]....
        /*006c*/ 	.word	0xffffffff


	//----- nvinfo : EIATTR_COOP_GROUP_INSTR_OFFSETS
	.align		4
.L_17:
        /*0070*/ 	.byte	0x04, 0x28
        /*0072*/ 	.short	(.L_19 - .L_18)


	//   ....[0]....
.L_18:
        /*0074*/ 	.word	0x000000a0


	//   ....[1]....
        /*0078*/ 	.word	0x000000d0


	//   ....[2]....
        /*007c*/ 	.word	0x00000100


	//   ....[3]....
        /*0080*/ 	.word	0x00000130


	//   ....[4]....
        /*0084*/ 	.word	0x00000160


	//   ....[5]....
        /*0088*/ 	.word	0x000001b0


	//----- nvinfo : EIATTR_VRC_CTA_INIT_COUNT
	.align		4
.L_19:
        /*008c*/ 	.byte	0x02, 0x4a
	.zero		1
	.zero		1


	//----- nvinfo : EIATTR_EXIT_INSTR_OFFSETS
	.align		4
        /*0090*/ 	.byte	0x04, 0x1c
        /*0092*/ 	.short	(.L_21 - .L_20)


	//   ....[0]....
.L_20:
        /*0094*/ 	.word	0x000001c0


	//   ....[1]....
        /*0098*/ 	.word	0x00000230


	//----- nvinfo : EIATTR_CBANK_PARAM_SIZE
	.align		4
.L_21:
        /*009c*/ 	.byte	0x03, 0x19
        /*009e*/ 	.short	0x0020


	//----- nvinfo : EIATTR_PARAM_CBANK
	.align		4
        /*00a0*/ 	.byte	0x04, 0x0a
        /*00a2*/ 	.short	(.L_23 - .L_22)
	.align		4
.L_22:
        /*00a4*/ 	.word	index@(.nv.constant0._Z14reduce_intrin1PfmS_Pi)
        /*00a8*/ 	.short	0x0380
        /*00aa*/ 	.short	0x0020


	//----- nvinfo : EIATTR_SW_WAR
	.align		4
.L_23:
        /*00ac*/ 	.byte	0x04, 0x36
        /*00ae*/ 	.short	(.L_25 - .L_24)
.L_24:
        /*00b0*/ 	.word	0x00000008
.L_25:


//--------------------- .nv.callgraph             --------------------------
	.section	.nv.callgraph,"",@"SHT_CUDA_CALLGRAPH"
	.align	4
	.sectionentsize	8
	.align		4
        /*0000*/ 	.word	0x00000000
	.align		4
        /*0004*/ 	.word	0xffffffff
	.align		4
        /*0008*/ 	.word	0x00000000
	.align		4
        /*000c*/ 	.word	0xfffffffe
	.align		4
        /*0010*/ 	.word	0x00000000
	.align		4
        /*0014*/ 	.word	0xfffffffd
	.align		4
        /*0018*/ 	.word	0x00000000
	.align		4
        /*001c*/ 	.word	0xfffffffc


//--------------------- .text._Z14reduce_intrin1PfmS_Pi --------------------------
	.section	.text._Z14reduce_intrin1PfmS_Pi,"ax",@progbits
	.align	128
        .global         _Z14reduce_intrin1PfmS_Pi
        .type           _Z14reduce_intrin1PfmS_Pi,@function
        .size           _Z14reduce_intrin1PfmS_Pi,(.L_x_1 - _Z14reduce_intrin1PfmS_Pi)
        .other          _Z14reduce_intrin1PfmS_Pi,@"STO_CUDA_ENTRY STV_DEFAULT"
_Z14reduce_intrin1PfmS_Pi:
.text._Z14reduce_intrin1PfmS_Pi:
[----:B------:R-:W-:Y:S01]  /*0000*/  LDC R1, c[0x0][0x37c] ;  /* 0x0000df00ff017b82 */ /* 0x000fe20000000800 */
[----:B------:R-:W0:Y:S01]  /*0010*/  S2R R6, SR_TID.X ;  /* 0x0000000000067919 */ /* 0x000e220000002100 */
[----:B------:R-:W1:Y:S01]  /*0020*/  LDCU.64 UR6, c[0x0][0x380] ;  /* 0x00007000ff0677ac */ /* 0x000e620008000a00 */
[----:B------:R-:W2:Y:S01]  /*0030*/  LDCU.64 UR4, c[0x0][0x358] ;  /* 0x00006b00ff0477ac */ /* 0x000ea20008000a00 */
[----:B0-----:R-:W-:-:S05]  /*0040*/  IMAD.SHL.U32 R0, R6, 0x4, RZ ;  /* 0x0000000406007824 */ /* 0x001fca00078e00ff */
[----:B------:R-:W-:-:S04]  /*0050*/  LOP3.LUT R0, R0, 0x7c, RZ, 0xc0, !PT ;  /* 0x0000007c00007812 */ /* 0x000fc800078ec0ff */
[----:B-1----:R-:W-:-:S05]  /*0060*/  IADD3 R2, P0, PT, R0, UR6, RZ ;  /* 0x0000000600027c10 */ /* 0x002fca000ff1e0ff */
[----:B------:R-:W-:-:S05]  /*0070*/  IMAD.X R3, RZ, RZ, UR7, P0 ;  /* 0x00000007ff037e24 */ /* 0x000fca00080e06ff */
[----:B--2---:R-:W2:Y:S01]  /*0080*/  LDG.E R2, desc[UR4][R2.64] ;  /* 0x0000000402027981 */ /* 0x004ea2000c1e1900 */
[----:B------:R-:W-:-:S03]  /*0090*/  ISETP.NE.AND P1, PT, R6, RZ, PT ;  /* 0x000000ff0600720c */ /* 0x000fc60003f25270 */
[----:B--2---:R-:W0:Y:S02]  /*00a0*/  SHFL.BFLY PT, R5, R2, 0x10, 0x1f ;  /* 0x0e001f0002057f89 */ /* 0x004e2400000e0000 */
[----:B0-----:R-:W-:-:S04]  /*00b0*/  FSETP.GEU.AND P0, PT, R2, R5, PT ;  /* 0x000000050200720b */ /* 0x001fc80003f0e000 */
[----:B------:R-:W-:-:S05]  /*00c0*/  FSEL R5, R2, R5, !P0 ;  /* 0x0000000502057208 */ /* 0x000fca0004000000 */
[----:B------:R-:W0:Y:S02]  /*00d0*/  SHFL.BFLY PT, R0, R5, 0x8, 0x1f ;  /* 0x0d001f0005007f89 */ /* 0x000e2400000e0000 */
        /* <DEDUP_REMOVED lines=11> */
[----:B------:R-:W-:-:S05]  /*0190*/  FADD R2, R2, -R9 ;  /* 0x8000000902027221 */ /* 0x000fca0000000000 */
[----:B------:R-:W-:-:S13]  /*01a0*/  FSETP.GEU.AND P0, PT, |R2|, 0.0010000000474974513054, PT ;  /* 0x3a83126f0200780b */ /* 0x000fda0003f0e200 */
[----:B------:R-:W-:Y:S01]  /*01b0*/  VOTE.ANY R0, PT, !P0 ;  /* 0x0000000000007806 */ /* 0x000fe200040e0100 */
[----:B------:R-:W-:Y:S06]  /*01c0*/  @P1 EXIT ;  /* 0x000000000000194d */ /* 0x000fec0003800000 */
[----:B------:R-:W0:Y:S01]  /*01d0*/  BREV R0, R0 ;  /* 0x0000000000007301 */ /* 0x000e220000000000 */
[----:B------:R-:W1:Y:S08]  /*01e0*/  LDC.64 R2, c[0x0][0x390] ;  /* 0x0000e400ff027b82 */ /* 0x000e700000000a00 */
[----:B------:R-:W2:Y:S01]  /*01f0*/  LDC.64 R4, c[0x0][0x398] ;  /* 0x0000e600ff047b82 */ /* 0x000ea20000000a00 */
[----:B0-----:R-:W2:Y:S01]  /*0200*/  FLO.U32.SH R7, R0 ;  /* 0x0000000000077300 */ /* 0x001ea200000e0400 */
[----:B-1----:R-:W-:Y:S04]  /*0210*/  STG.E desc[UR4][R2.64], R9 ;  /* 0x0000000902007986 */ /* 0x002fe8000c101904 */
[----:B--2---:R-:W-:Y:S01]  /*0220*/  STG.E desc[UR4][R4.64], R7 ;  /* 0x0000000704007986 */ /* 0x004fe2000c101904 */
[----:B------:R-:W-:Y:S05]  /*0230*/  EXIT ;  /* 0x000000000000794d */ /* 0x000fea0003800000 */
.L_x_0:
[----:B------:R-:W-:-:S00]  /*0240*/  BRA `(.L_x_0) ;  /* 0xfffffffc00fc7947 */ /* 0x000fc0000383ffff */
[----:B------:R-:W-:-:S00]  /*0250*/  NOP ;  /* 0x0000000000007918 */ /* 0x000fc00000000000 */
        /* <DEDUP_REMOVED lines=10> */
.L_x_1:


//--------------------- .nv.shared.reserved.0     --------------------------
	.section	.nv.shared.reserved.0,"aw",@nobits
	.weak		__nv_reservedSMEM_offset_0_alias
	.size		__nv_reservedSMEM_offset_0_alias, 0, 64
	.other		__nv_reservedSMEM_offset_0_alias,@"STO_CUDA_RESERVED_SHARED STV_DEFAULT"
__nv_reservedSMEM_offset_0_alias:
	.zero		0
	.zero		64


//--------------------- .nv.constant0._Z14reduce_intrin1PfmS_Pi --------------------------
	.section	.nv.constant0._Z14reduce_intrin1PfmS_Pi,"a",@progbits
	.sectionflags	@""
	.align	4
.nv.constant0._Z14reduce_intrin1PfmS_Pi:
	.zero		928


//--------------------- SYMBOLS --------------------------

	.type		.nv.reservedSmem.offset0,@object
	.size		.nv.reservedSmem.offset0,0x4
